//
// Generated by NVIDIA NVVM Compiler
//
// Compiler Build ID: CL-36424714
// Cuda compilation tools, release 13.0, V13.0.88
// Based on NVVM 20.0.0
//

.version 9.0
.target sm_100
.address_size 64

	// .globl	_Z6kernelPx
.global .align 8 .u64 device_int;
.global .align 4 .u32 device_int2;

.visible .entry _Z6kernelPx(
	.param .u64 .ptr .align 1 _Z6kernelPx_param_0
)
{
	.reg .b32 	%r<3>;
	.reg .b64 	%rd<6>;

	ld.param.u64 	%rd1, [_Z6kernelPx_param_0];
	cvta.to.global.u64 	%rd2, %rd1;
	ld.global.u32 	%r1, [device_int2];
	add.s32 	%r2, %r1, 1000;
	cvt.s64.s32 	%rd3, %r2;
	st.global.u64 	[device_int], %rd3;
	mov.u64 	%rd4, device_int;
	cvta.global.u64 	%rd5, %rd4;
	st.global.u64 	[%rd2], %rd5;
	ret;

}


// ===== COMPILED SASS (sm_100) =====

	.target	sm_100

	.elftype	@"ET_EXEC"


//--------------------- .note.nv.tkinfo           --------------------------
	.section	.note.nv.tkinfo,"",@"SHT_NOTE"
	.sectionflags	@"SHF_NOTE_NV_TKINFO"
	.tkinfo
        /*0018*/ 	.word	0x00000002
        /*0030*/ 	.string	""
        /*0030*/ 	.string	"ptxas"
        /*0030*/ 	.string	"Cuda compilation tools, release 13.0, V13.0.88"
        /*0030*/ 	.string	"Build cuda_13.0.r13.0/compiler.36424714_0"
        /*0030*/ 	.string	"-arch sm_100 -m 64 "



//--------------------- .note.nv.cuinfo           --------------------------
	.section	.note.nv.cuinfo,"",@"SHT_NOTE"
	.sectionflags	@"SHF_NOTE_NV_CUINFO"
        /*0018*/ 	.short	0x0002
        /*001a*/ 	.short	0x0064
        /*001c*/ 	.short	0x0082
	.zero		2


//--------------------- .nv.info                  --------------------------
	.section	.nv.info,"",@"SHT_CUDA_INFO"
	.align	4


	//----- nvinfo : EIATTR_REGCOUNT
	.align		4
        /*0000*/ 	.byte	0x04, 0x2f
        /*0002*/ 	.short	(.L_3 - .L_2)
	.align		4
.L_2:
        /*0004*/ 	.word	index@(_Z6kernelPx)
        /*0008*/ 	.word	0x0000000e


	//----- nvinfo : EIATTR_FRAME_SIZE
	.align		4
.L_3:
        /*000c*/ 	.byte	0x04, 0x11
        /*000e*/ 	.short	(.L_5 - .L_4)
	.align		4
.L_4:
        /*0010*/ 	.word	index@(_Z6kernelPx)
        /*0014*/ 	.word	0x00000000


	//----- nvinfo : EIATTR_MIN_STACK_SIZE
	.align		4
.L_5:
        /*0018*/ 	.byte	0x04, 0x12
        /*001a*/ 	.short	(.L_7 - .L_6)
	.align		4
.L_6:
        /*001c*/ 	.word	index@(_Z6kernelPx)
        /*0020*/ 	.word	0x00000000
.L_7:


//--------------------- .nv.compat                --------------------------
	.section	.nv.compat,"",@"SHT_CUDA_COMPAT_INFO"
	.align	4
        /*0000*/ 	.byte	0x02, 0x09, 0x00, 0x00, 0x02, 0x02, 0x01, 0x00, 0x02, 0x05, 0x05, 0x00, 0x03, 0x07, 0x01, 0x01
        /*0010*/ 	.byte	0x02, 0x03, 0x00, 0x00, 0x02, 0x06, 0x01, 0x00, 0x04, 0x0b, 0x08, 0x00, 0x09, 0x00, 0x00, 0x00
        /*0020*/ 	.byte	0x00, 0x00, 0x00, 0x00


//--------------------- .nv.info._Z6kernelPx      --------------------------
	.section	.nv.info._Z6kernelPx,"",@"SHT_CUDA_INFO"
	.sectionflags	@""
	.align	4


	//----- nvinfo : EIATTR_CUDA_API_VERSION
	.align		4
        /*0000*/ 	.byte	0x04, 0x37
        /*0002*/ 	.short	(.L_9 - .L_8)
.L_8:
        /*0004*/ 	.word	0x00000082


	//----- nvinfo : EIATTR_KPARAM_INFO
	.align		4
.L_9:
        /*0008*/ 	.byte	0x04, 0x17
        /*000a*/ 	.short	(.L_11 - .L_10)
.L_10:
        /*000c*/ 	.word	0x00000000
        /*0010*/ 	.short	0x0000
        /*0012*/ 	.short	0x0000
        /*0014*/ 	.byte	0x00, 0xf5, 0x21, 0x00


	//----- nvinfo : EIATTR_SPARSE_MMA_MASK
	.align		4
.L_11:
        /*0018*/ 	.byte	0x03, 0x50
        /*001a*/ 	.short	0x0000


	//----- nvinfo : EIATTR_MAXREG_COUNT
	.align		4
        /*001c*/ 	.byte	0x03, 0x1b
        /*001e*/ 	.short	0x00ff


	//----- nvinfo : EIATTR_MERCURY_ISA_VERSION
	.align		4
        /*0020*/ 	.byte	0x03, 0x5f
        /*0022*/ 	.short	0x0101


	//----- nvinfo : EIATTR_VRC_CTA_INIT_COUNT
	.align		4
        /*0024*/ 	.byte	0x02, 0x4a
	.zero		1
	.zero		1


	//----- nvinfo : EIATTR_EXIT_INSTR_OFFSETS
	.align		4
        /*0028*/ 	.byte	0x04, 0x1c
        /*002a*/ 	.short	(.L_13 - .L_12)


	//   ....[0]....
.L_12:
        /*002c*/ 	.word	0x000000b0


	//----- nvinfo : EIATTR_CBANK_PARAM_SIZE
	.align		4
.L_13:
        /*0030*/ 	.byte	0x03, 0x19
        /*0032*/ 	.short	0x0008


	//----- nvinfo : EIATTR_PARAM_CBANK
	.align		4
        /*0034*/ 	.byte	0x04, 0x0a
        /*0036*/ 	.short	(.L_15 - .L_14)
	.align		4
.L_14:
        /*0038*/ 	.word	index@(.nv.constant0._Z6kernelPx)
        /*003c*/ 	.short	0x0380
        /*003e*/ 	.short	0x0008


	//----- nvinfo : EIATTR_SW_WAR
	.align		4
.L_15:
        /*0040*/ 	.byte	0x04, 0x36
        /*0042*/ 	.short	(.L_17 - .L_16)
.L_16:
        /*0044*/ 	.word	0x00000008
.L_17:


//--------------------- .nv.callgraph             --------------------------
	.section	.nv.callgraph,"",@"SHT_CUDA_CALLGRAPH"
	.align	4
	.sectionentsize	8
	.align		4
        /*0000*/ 	.word	0x00000000
	.align		4
        /*0004*/ 	.word	0xffffffff
	.align		4
        /*0008*/ 	.word	0x00000000
	.align		4
        /*000c*/ 	.word	0xfffffffe
	.align		4
        /*0010*/ 	.word	0x00000000
	.align		4
        /*0014*/ 	.word	0xfffffffd
	.align		4
        /*0018*/ 	.word	0x00000000
	.align		4
        /*001c*/ 	.word	0xfffffffc


//--------------------- .nv.constant4             --------------------------
	.section	.nv.constant4,"a",@progbits
	.align	8
	.align		8
.nv.constant4:
        /*0000*/ 	.dword	device_int
	.align		8
        /*0008*/ 	.dword	device_int2


//--------------------- .text._Z6kernelPx         --------------------------
	.section	.text._Z6kernelPx,"ax",@progbits
	.align	128
        .global         _Z6kernelPx
        .type           _Z6kernelPx,@function
        .size           _Z6kernelPx,(.L_x_1 - _Z6kernelPx)
        .other          _Z6kernelPx,@"STO_CUDA_ENTRY STV_DEFAULT"
_Z6kernelPx:
.text._Z6kernelPx:
[----:B------:R-:W-:Y:S08]  /*0000*/  LDC R1, c[0x0][0x37c] ;  /* 0x0000df00ff017b82 */ /* 0x000ff00000000800 */
[----:B------:R-:W0:Y:S01]  /*0010*/  LDC.64 R2, c[0x4][0x8] ;  /* 0x01000200ff027b82 */ /* 0x000e220000000a00 */
[----:B------:R-:W0:Y:S07]  /*0020*/  LDCU.64 UR4, c[0x0][0x358] ;  /* 0x00006b00ff0477ac */ /* 0x000e2e0008000a00 */
[----:B------:R-:W1:Y:S08]  /*0030*/  LDC.64 R6, c[0x4][RZ] ;  /* 0x01000000ff067b82 */ /* 0x000e700000000a00 */
[----:B------:R-:W2:Y:S01]  /*0040*/  LDC.64 R8, c[0x0][0x380] ;  /* 0x0000e000ff087b82 */ /* 0x000ea20000000a00 */
[----:B0-----:R-:W3:Y:S07]  /*0050*/  LDG.E R2, desc[UR4][R2.64] ;  /* 0x0000000402027981 */ /* 0x001eee000c1e1900 */
[----:B------:R-:W2:Y:S01]  /*0060*/  LDC.64 R10, c[0x4][RZ] ;  /* 0x01000000ff0a7b82 */ /* 0x000ea20000000a00 */
[----:B---3--:R-:W-:-:S04]  /*0070*/  IADD3 R4, PT, PT, R2, 0x3e8, RZ ;  /* 0x000003e802047810 */ /* 0x008fc80007ffe0ff */
[----:B------:R-:W-:-:S05]  /*0080*/  SHF.R.S32.HI R5, RZ, 0x1f, R4 ;  /* 0x0000001fff057819 */ /* 0x000fca0000011404 */
[----:B-1----:R-:W-:Y:S04]  /*0090*/  STG.E.64 desc[UR4][R6.64], R4 ;  /* 0x0000000406007986 */ /* 0x002fe8000c101b04 */
[----:B--2---:R-:W-:Y:S01]  /*00a0*/  STG.E.64 desc[UR4][R8.64], R10 ;  /* 0x0000000a08007986 */ /* 0x004fe2000c101b04 */
[----:B------:R-:W-:Y:S05]  /*00b0*/  EXIT ;  /* 0x000000000000794d */ /* 0x000fea0003800000 */
.L_x_0:
[----:B------:R-:W-:-:S00]  /*00c0*/  BRA `(.L_x_0) ;  /* 0xfffffffc00fc7947 */ /* 0x000fc0000383ffff */
[----:B------:R-:W-:-:S00]  /*00d0*/  NOP ;  /* 0x0000000000007918 */ /* 0x000fc00000000000 */
        /* <DEDUP_REMOVED lines=10> */
.L_x_1:


//--------------------- .nv.shared.reserved.0     --------------------------
	.section	.nv.shared.reserved.0,"aw",@nobits
	.weak		__nv_reservedSMEM_offset_0_alias
	.size		__nv_reservedSMEM_offset_0_alias, 0, 64
	.other		__nv_reservedSMEM_offset_0_alias,@"STO_CUDA_RESERVED_SHARED STV_DEFAULT"
__nv_reservedSMEM_offset_0_alias:
	.zero		0
	.zero		64


//--------------------- .nv.global                --------------------------
	.section	.nv.global,"aw",@nobits
	.align	8
.nv.global:
	.type		device_int,@object
	.size		device_int,(device_int2 - device_int)
device_int:
	.zero		8
	.type		device_int2,@object
	.size		device_int2,(.L_1 - device_int2)
device_int2:
	.zero		4
.L_1:


//--------------------- .nv.constant0._Z6kernelPx --------------------------
	.section	.nv.constant0._Z6kernelPx,"a",@progbits
	.sectionflags	@""
	.align	4
.nv.constant0._Z6kernelPx:
	.zero		904


//--------------------- SYMBOLS --------------------------

	.type		.nv.reservedSmem.offset0,@object
	.size		.nv.reservedSmem.offset0,0x4
